//
// Generated by NVIDIA NVVM Compiler
//
// Compiler Build ID: CL-36424714
// Cuda compilation tools, release 13.0, V13.0.88
// Based on NVVM 20.0.0
//

.version 9.0
.target sm_100
.address_size 64

	// .globl	_Z13sumArrayOnGPUPfS_S_

.visible .entry _Z13sumArrayOnGPUPfS_S_(
	.param .u64 .ptr .align 1 _Z13sumArrayOnGPUPfS_S__param_0,
	.param .u64 .ptr .align 1 _Z13sumArrayOnGPUPfS_S__param_1,
	.param .u64 .ptr .align 1 _Z13sumArrayOnGPUPfS_S__param_2
)
{
	.reg .b32 	%r<5>;
	.reg .b32 	%f<4>;
	.reg .b64 	%rd<11>;

	ld.param.u64 	%rd1, [_Z13sumArrayOnGPUPfS_S__param_0];
	ld.param.u64 	%rd2, [_Z13sumArrayOnGPUPfS_S__param_1];
	ld.param.u64 	%rd3, [_Z13sumArrayOnGPUPfS_S__param_2];
	cvta.to.global.u64 	%rd4, %rd3;
	cvta.to.global.u64 	%rd5, %rd2;
	cvta.to.global.u64 	%rd6, %rd1;
	mov.u32 	%r1, %ctaid.x;
	mov.u32 	%r2, %ntid.x;
	mov.u32 	%r3, %tid.x;
	mad.lo.s32 	%r4, %r1, %r2, %r3;
	mul.wide.s32 	%rd7, %r4, 4;
	add.s64 	%rd8, %rd6, %rd7;
	ld.global.f32 	%f1, [%rd8];
	add.s64 	%rd9, %rd5, %rd7;
	ld.global.f32 	%f2, [%rd9];
	add.f32 	%f3, %f1, %f2;
	add.s64 	%rd10, %rd4, %rd7;
	st.global.f32 	[%rd10], %f3;
	ret;

}


// ===== COMPILED SASS (sm_100) =====

	.target	sm_100

	.elftype	@"ET_EXEC"


//--------------------- .note.nv.tkinfo           --------------------------
	.section	.note.nv.tkinfo,"",@"SHT_NOTE"
	.sectionflags	@"SHF_NOTE_NV_TKINFO"
	.tkinfo
        /*0018*/ 	.word	0x00000002
        /*0030*/ 	.string	""
        /*0030*/ 	.string	"ptxas"
        /*0030*/ 	.string	"Cuda compilation tools, release 13.0, V13.0.88"
        /*0030*/ 	.string	"Build cuda_13.0.r13.0/compiler.36424714_0"
        /*0030*/ 	.string	"-arch sm_100 -m 64 "



//--------------------- .note.nv.cuinfo           --------------------------
	.section	.note.nv.cuinfo,"",@"SHT_NOTE"
	.sectionflags	@"SHF_NOTE_NV_CUINFO"
        /*0018*/ 	.short	0x0002
        /*001a*/ 	.short	0x0064
        /*001c*/ 	.short	0x0082
	.zero		2


//--------------------- .nv.info                  --------------------------
	.section	.nv.info,"",@"SHT_CUDA_INFO"
	.align	4


	//----- nvinfo : EIATTR_REGCOUNT
	.align		4
        /*0000*/ 	.byte	0x04, 0x2f
        /*0002*/ 	.short	(.L_1 - .L_0)
	.align		4
.L_0:
        /*0004*/ 	.word	index@(_Z13sumArrayOnGPUPfS_S_)
        /*0008*/ 	.word	0x0000000c


	//----- nvinfo : EIATTR_FRAME_SIZE
	.align		4
.L_1:
        /*000c*/ 	.byte	0x04, 0x11
        /*000e*/ 	.short	(.L_3 - .L_2)
	.align		4
.L_2:
        /*0010*/ 	.word	index@(_Z13sumArrayOnGPUPfS_S_)
        /*0014*/ 	.word	0x00000000


	//----- nvinfo : EIATTR_MIN_STACK_SIZE
	.align		4
.L_3:
        /*0018*/ 	.byte	0x04, 0x12
        /*001a*/ 	.short	(.L_5 - .L_4)
	.align		4
.L_4:
        /*001c*/ 	.word	index@(_Z13sumArrayOnGPUPfS_S_)
        /*0020*/ 	.word	0x00000000
.L_5:


//--------------------- .nv.compat                --------------------------
	.section	.nv.compat,"",@"SHT_CUDA_COMPAT_INFO"
	.align	4
        /*0000*/ 	.byte	0x02, 0x09, 0x00, 0x00, 0x02, 0x02, 0x01, 0x00, 0x02, 0x05, 0x05, 0x00, 0x03, 0x07, 0x01, 0x01
        /*0010*/ 	.byte	0x02, 0x03, 0x00, 0x00, 0x02, 0x06, 0x01, 0x00, 0x04, 0x0b, 0x08, 0x00, 0x09, 0x00, 0x00, 0x00
        /*0020*/ 	.byte	0x00, 0x00, 0x00, 0x00


//--------------------- .nv.info._Z13sumArrayOnGPUPfS_S_ --------------------------
	.section	.nv.info._Z13sumArrayOnGPUPfS_S_,"",@"SHT_CUDA_INFO"
	.sectionflags	@""
	.align	4


	//----- nvinfo : EIATTR_CUDA_API_VERSION
	.align		4
        /*0000*/ 	.byte	0x04, 0x37
        /*0002*/ 	.short	(.L_7 - .L_6)
.L_6:
        /*0004*/ 	.word	0x00000082


	//----- nvinfo : EIATTR_KPARAM_INFO
	.align		4
.L_7:
        /*0008*/ 	.byte	0x04, 0x17
        /*000a*/ 	.short	(.L_9 - .L_8)
.L_8:
        /*000c*/ 	.word	0x00000000
        /*0010*/ 	.short	0x0002
        /*0012*/ 	.short	0x0010
        /*0014*/ 	.byte	0x00, 0xf5, 0x21, 0x00


	//----- nvinfo : EIATTR_KPARAM_INFO
	.align		4
.L_9:
        /*0018*/ 	.byte	0x04, 0x17
        /*001a*/ 	.short	(.L_11 - .L_10)
.L_10:
        /*001c*/ 	.word	0x00000000
        /*0020*/ 	.short	0x0001
        /*0022*/ 	.short	0x0008
        /*0024*/ 	.byte	0x00, 0xf5, 0x21, 0x00


	//----- nvinfo : EIATTR_KPARAM_INFO
	.align		4
.L_11:
        /*0028*/ 	.byte	0x04, 0x17
        /*002a*/ 	.short	(.L_13 - .L_12)
.L_12:
        /*002c*/ 	.word	0x00000000
        /*0030*/ 	.short	0x0000
        /*0032*/ 	.short	0x0000
        /*0034*/ 	.byte	0x00, 0xf5, 0x21, 0x00


	//----- nvinfo : EIATTR_SPARSE_MMA_MASK
	.align		4
.L_13:
        /*0038*/ 	.byte	0x03, 0x50
        /*003a*/ 	.short	0x0000


	//----- nvinfo : EIATTR_MAXREG_COUNT
	.align		4
        /*003c*/ 	.byte	0x03, 0x1b
        /*003e*/ 	.short	0x00ff


	//----- nvinfo : EIATTR_MERCURY_ISA_VERSION
	.align		4
        /*0040*/ 	.byte	0x03, 0x5f
        /*0042*/ 	.short	0x0101


	//----- nvinfo : EIATTR_VRC_CTA_INIT_COUNT
	.align		4
        /*0044*/ 	.byte	0x02, 0x4a
	.zero		1
	.zero		1


	//----- nvinfo : EIATTR_EXIT_INSTR_OFFSETS
	.align		4
        /*0048*/ 	.byte	0x04, 0x1c
        /*004a*/ 	.short	(.L_15 - .L_14)


	//   ....[0]....
.L_14:
        /*004c*/ 	.word	0x00000100


	//----- nvinfo : EIATTR_CBANK_PARAM_SIZE
	.align		4
.L_15:
        /*0050*/ 	.byte	0x03, 0x19
        /*0052*/ 	.short	0x0018


	//----- nvinfo : EIATTR_PARAM_CBANK
	.align		4
        /*0054*/ 	.byte	0x04, 0x0a
        /*0056*/ 	.short	(.L_17 - .L_16)
	.align		4
.L_16:
        /*0058*/ 	.word	index@(.nv.constant0._Z13sumArrayOnGPUPfS_S_)
        /*005c*/ 	.short	0x0380
        /*005e*/ 	.short	0x0018


	//----- nvinfo : EIATTR_SW_WAR
	.align		4
.L_17:
        /*0060*/ 	.byte	0x04, 0x36
        /*0062*/ 	.short	(.L_19 - .L_18)
.L_18:
        /*0064*/ 	.word	0x00000008
.L_19:


//--------------------- .nv.callgraph             --------------------------
	.section	.nv.callgraph,"",@"SHT_CUDA_CALLGRAPH"
	.align	4
	.sectionentsize	8
	.align		4
        /*0000*/ 	.word	0x00000000
	.align		4
        /*0004*/ 	.word	0xffffffff
	.align		4
        /*0008*/ 	.word	0x00000000
	.align		4
        /*000c*/ 	.word	0xfffffffe
	.align		4
        /*0010*/ 	.word	0x00000000
	.align		4
        /*0014*/ 	.word	0xfffffffd
	.align		4
        /*0018*/ 	.word	0x00000000
	.align		4
        /*001c*/ 	.word	0xfffffffc


//--------------------- .text._Z13sumArrayOnGPUPfS_S_ --------------------------
	.section	.text._Z13sumArrayOnGPUPfS_S_,"ax",@progbits
	.align	128
        .global         _Z13sumArrayOnGPUPfS_S_
        .type           _Z13sumArrayOnGPUPfS_S_,@function
        .size           _Z13sumArrayOnGPUPfS_S_,(.L_x_1 - _Z13sumArrayOnGPUPfS_S_)
        .other          _Z13sumArrayOnGPUPfS_S_,@"STO_CUDA_ENTRY STV_DEFAULT"
_Z13sumArrayOnGPUPfS_S_:
.text._Z13sumArrayOnGPUPfS_S_:
[----:B------:R-:W-:Y:S01]  /*0000*/  LDC R1, c[0x0][0x37c] ;  /* 0x0000df00ff017b82 */ /* 0x000fe20000000800 */
[----:B------:R-:W0:Y:S07]  /*0010*/  S2R R0, SR_TID.X ;  /* 0x0000000000007919 */ /* 0x000e2e0000002100 */
[----:B------:R-:W0:Y:S01]  /*0020*/  S2UR UR6, SR_CTAID.X ;  /* 0x00000000000679c3 */ /* 0x000e220000002500 */
[----:B------:R-:W1:Y:S07]  /*0030*/  LDCU.64 UR4, c[0x0][0x358] ;  /* 0x00006b00ff0477ac */ /* 0x000e6e0008000a00 */
[----:B------:R-:W0:Y:S08]  /*0040*/  LDC R9, c[0x0][0x360] ;  /* 0x0000d800ff097b82 */ /* 0x000e300000000800 */
[----:B------:R-:W2:Y:S08]  /*0050*/  LDC.64 R2, c[0x0][0x380] ;  /* 0x0000e000ff027b82 */ /* 0x000eb00000000a00 */
[----:B------:R-:W3:Y:S01]  /*0060*/  LDC.64 R4, c[0x0][0x388] ;  /* 0x0000e200ff047b82 */ /* 0x000ee20000000a00 */
[----:B0-----:R-:W-:-:S07]  /*0070*/  IMAD R9, R9, UR6, R0 ;  /* 0x0000000609097c24 */ /* 0x001fce000f8e0200 */
[----:B------:R-:W0:Y:S01]  /*0080*/  LDC.64 R6, c[0x0][0x390] ;  /* 0x0000e400ff067b82 */ /* 0x000e220000000a00 */
[----:B--2---:R-:W-:-:S06]  /*0090*/  IMAD.WIDE R2, R9, 0x4, R2 ;  /* 0x0000000409027825 */ /* 0x004fcc00078e0202 */
[----:B-1----:R-:W2:Y:S01]  /*00a0*/  LDG.E R2, desc[UR4][R2.64] ;  /* 0x0000000402027981 */ /* 0x002ea2000c1e1900 */
[----:B---3--:R-:W-:-:S06]  /*00b0*/  IMAD.WIDE R4, R9, 0x4, R4 ;  /* 0x0000000409047825 */ /* 0x008fcc00078e0204 */
[----:B------:R-:W2:Y:S01]  /*00c0*/  LDG.E R5, desc[UR4][R4.64] ;  /* 0x0000000404057981 */ /* 0x000ea2000c1e1900 */
[----:B0-----:R-:W-:-:S04]  /*00d0*/  IMAD.WIDE R6, R9, 0x4, R6 ;  /* 0x0000000409067825 */ /* 0x001fc800078e0206 */
[----:B--2---:R-:W-:-:S05]  /*00e0*/  FADD R9, R2, R5 ;  /* 0x0000000502097221 */ /* 0x004fca0000000000 */
[----:B------:R-:W-:Y:S01]  /*00f0*/  STG.E desc[UR4][R6.64], R9 ;  /* 0x0000000906007986 */ /* 0x000fe2000c101904 */
[----:B------:R-:W-:Y:S05]  /*0100*/  EXIT ;  /* 0x000000000000794d */ /* 0x000fea0003800000 */
.L_x_0:
[----:B------:R-:W-:-:S00]  /*0110*/  BRA `(.L_x_0) ;  /* 0xfffffffc00fc7947 */ /* 0x000fc0000383ffff */
[----:B------:R-:W-:-:S00]  /*0120*/  NOP ;  /* 0x0000000000007918 */ /* 0x000fc00000000000 */
        /* <DEDUP_REMOVED lines=13> */
.L_x_1:


//--------------------- .nv.shared.reserved.0     --------------------------
	.section	.nv.shared.reserved.0,"aw",@nobits
	.weak		__nv_reservedSMEM_offset_0_alias
	.size		__nv_reservedSMEM_offset_0_alias, 0, 64
	.other		__nv_reservedSMEM_offset_0_alias,@"STO_CUDA_RESERVED_SHARED STV_DEFAULT"
__nv_reservedSMEM_offset_0_alias:
	.zero		0
	.zero		64


//--------------------- .nv.constant0._Z13sumArrayOnGPUPfS_S_ --------------------------
	.section	.nv.constant0._Z13sumArrayOnGPUPfS_S_,"a",@progbits
	.sectionflags	@""
	.align	4
.nv.constant0._Z13sumArrayOnGPUPfS_S_:
	.zero		920


//--------------------- SYMBOLS --------------------------

	.type		.nv.reservedSmem.offset0,@object
	.size		.nv.reservedSmem.offset0,0x4
